//
// Generated by NVIDIA NVVM Compiler
//
// Compiler Build ID: CL-36424714
// Cuda compilation tools, release 13.0, V13.0.88
// Based on NVVM 20.0.0
//

.version 9.0
.target sm_100
.address_size 64

	// .globl	_Z9matrixAddPiS_S_jj

.visible .entry _Z9matrixAddPiS_S_jj(
	.param .u64 .ptr .align 1 _Z9matrixAddPiS_S_jj_param_0,
	.param .u64 .ptr .align 1 _Z9matrixAddPiS_S_jj_param_1,
	.param .u64 .ptr .align 1 _Z9matrixAddPiS_S_jj_param_2,
	.param .u32 _Z9matrixAddPiS_S_jj_param_3,
	.param .u32 _Z9matrixAddPiS_S_jj_param_4
)
{
	.reg .pred 	%p<4>;
	.reg .b32 	%r<17>;
	.reg .b64 	%rd<11>;

	ld.param.u64 	%rd1, [_Z9matrixAddPiS_S_jj_param_0];
	ld.param.u64 	%rd2, [_Z9matrixAddPiS_S_jj_param_1];
	ld.param.u64 	%rd3, [_Z9matrixAddPiS_S_jj_param_2];
	ld.param.u32 	%r4, [_Z9matrixAddPiS_S_jj_param_3];
	ld.param.u32 	%r5, [_Z9matrixAddPiS_S_jj_param_4];
	mov.u32 	%r6, %ctaid.x;
	mov.u32 	%r7, %ntid.x;
	mov.u32 	%r8, %tid.x;
	mad.lo.s32 	%r1, %r6, %r7, %r8;
	mov.u32 	%r9, %ctaid.y;
	mov.u32 	%r10, %ntid.y;
	mov.u32 	%r11, %tid.y;
	mad.lo.s32 	%r12, %r9, %r10, %r11;
	setp.ge.u32 	%p1, %r1, %r4;
	setp.ge.u32 	%p2, %r12, %r5;
	or.pred  	%p3, %p1, %p2;
	@%p3 bra 	$L__BB0_2;
	cvta.to.global.u64 	%rd4, %rd1;
	cvta.to.global.u64 	%rd5, %rd2;
	cvta.to.global.u64 	%rd6, %rd3;
	mad.lo.s32 	%r13, %r5, %r1, %r12;
	mul.wide.u32 	%rd7, %r13, 4;
	add.s64 	%rd8, %rd4, %rd7;
	ld.global.u32 	%r14, [%rd8];
	add.s64 	%rd9, %rd5, %rd7;
	ld.global.u32 	%r15, [%rd9];
	add.s32 	%r16, %r15, %r14;
	add.s64 	%rd10, %rd6, %rd7;
	st.global.u32 	[%rd10], %r16;
$L__BB0_2:
	ret;

}


// ===== COMPILED SASS (sm_100) =====

	.target	sm_100

	.elftype	@"ET_EXEC"


//--------------------- .note.nv.tkinfo           --------------------------
	.section	.note.nv.tkinfo,"",@"SHT_NOTE"
	.sectionflags	@"SHF_NOTE_NV_TKINFO"
	.tkinfo
        /*0018*/ 	.word	0x00000002
        /*0030*/ 	.string	""
        /*0030*/ 	.string	"ptxas"
        /*0030*/ 	.string	"Cuda compilation tools, release 13.0, V13.0.88"
        /*0030*/ 	.string	"Build cuda_13.0.r13.0/compiler.36424714_0"
        /*0030*/ 	.string	"-arch sm_100 -m 64 "



//--------------------- .note.nv.cuinfo           --------------------------
	.section	.note.nv.cuinfo,"",@"SHT_NOTE"
	.sectionflags	@"SHF_NOTE_NV_CUINFO"
        /*0018*/ 	.short	0x0002
        /*001a*/ 	.short	0x0064
        /*001c*/ 	.short	0x0082
	.zero		2


//--------------------- .nv.info                  --------------------------
	.section	.nv.info,"",@"SHT_CUDA_INFO"
	.align	4


	//----- nvinfo : EIATTR_REGCOUNT
	.align		4
        /*0000*/ 	.byte	0x04, 0x2f
        /*0002*/ 	.short	(.L_1 - .L_0)
	.align		4
.L_0:
        /*0004*/ 	.word	index@(_Z9matrixAddPiS_S_jj)
        /*0008*/ 	.word	0x0000000c


	//----- nvinfo : EIATTR_FRAME_SIZE
	.align		4
.L_1:
        /*000c*/ 	.byte	0x04, 0x11
        /*000e*/ 	.short	(.L_3 - .L_2)
	.align		4
.L_2:
        /*0010*/ 	.word	index@(_Z9matrixAddPiS_S_jj)
        /*0014*/ 	.word	0x00000000


	//----- nvinfo : EIATTR_MIN_STACK_SIZE
	.align		4
.L_3:
        /*0018*/ 	.byte	0x04, 0x12
        /*001a*/ 	.short	(.L_5 - .L_4)
	.align		4
.L_4:
        /*001c*/ 	.word	index@(_Z9matrixAddPiS_S_jj)
        /*0020*/ 	.word	0x00000000
.L_5:


//--------------------- .nv.compat                --------------------------
	.section	.nv.compat,"",@"SHT_CUDA_COMPAT_INFO"
	.align	4
        /*0000*/ 	.byte	0x02, 0x09, 0x00, 0x00, 0x02, 0x02, 0x01, 0x00, 0x02, 0x05, 0x05, 0x00, 0x03, 0x07, 0x01, 0x01
        /*0010*/ 	.byte	0x02, 0x03, 0x00, 0x00, 0x02, 0x06, 0x01, 0x00, 0x04, 0x0b, 0x08, 0x00, 0x09, 0x00, 0x00, 0x00
        /*0020*/ 	.byte	0x00, 0x00, 0x00, 0x00


//--------------------- .nv.info._Z9matrixAddPiS_S_jj --------------------------
	.section	.nv.info._Z9matrixAddPiS_S_jj,"",@"SHT_CUDA_INFO"
	.sectionflags	@""
	.align	4


	//----- nvinfo : EIATTR_CUDA_API_VERSION
	.align		4
        /*0000*/ 	.byte	0x04, 0x37
        /*0002*/ 	.short	(.L_7 - .L_6)
.L_6:
        /*0004*/ 	.word	0x00000082


	//----- nvinfo : EIATTR_KPARAM_INFO
	.align		4
.L_7:
        /*0008*/ 	.byte	0x04, 0x17
        /*000a*/ 	.short	(.L_9 - .L_8)
.L_8:
        /*000c*/ 	.word	0x00000000
        /*0010*/ 	.short	0x0004
        /*0012*/ 	.short	0x001c
        /*0014*/ 	.byte	0x00, 0xf0, 0x11, 0x00


	//----- nvinfo : EIATTR_KPARAM_INFO
	.align		4
.L_9:
        /*0018*/ 	.byte	0x04, 0x17
        /*001a*/ 	.short	(.L_11 - .L_10)
.L_10:
        /*001c*/ 	.word	0x00000000
        /*0020*/ 	.short	0x0003
        /*0022*/ 	.short	0x0018
        /*0024*/ 	.byte	0x00, 0xf0, 0x11, 0x00


	//----- nvinfo : EIATTR_KPARAM_INFO
	.align		4
.L_11:
        /*0028*/ 	.byte	0x04, 0x17
        /*002a*/ 	.short	(.L_13 - .L_12)
.L_12:
        /*002c*/ 	.word	0x00000000
        /*0030*/ 	.short	0x0002
        /*0032*/ 	.short	0x0010
        /*0034*/ 	.byte	0x00, 0xf5, 0x21, 0x00


	//----- nvinfo : EIATTR_KPARAM_INFO
	.align		4
.L_13:
        /*0038*/ 	.byte	0x04, 0x17
        /*003a*/ 	.short	(.L_15 - .L_14)
.L_14:
        /*003c*/ 	.word	0x00000000
        /*0040*/ 	.short	0x0001
        /*0042*/ 	.short	0x0008
        /*0044*/ 	.byte	0x00, 0xf5, 0x21, 0x00


	//----- nvinfo : EIATTR_KPARAM_INFO
	.align		4
.L_15:
        /*0048*/ 	.byte	0x04, 0x17
        /*004a*/ 	.short	(.L_17 - .L_16)
.L_16:
        /*004c*/ 	.word	0x00000000
        /*0050*/ 	.short	0x0000
        /*0052*/ 	.short	0x0000
        /*0054*/ 	.byte	0x00, 0xf5, 0x21, 0x00


	//----- nvinfo : EIATTR_SPARSE_MMA_MASK
	.align		4
.L_17:
        /*0058*/ 	.byte	0x03, 0x50
        /*005a*/ 	.short	0x0000


	//----- nvinfo : EIATTR_MAXREG_COUNT
	.align		4
        /*005c*/ 	.byte	0x03, 0x1b
        /*005e*/ 	.short	0x00ff


	//----- nvinfo : EIATTR_MERCURY_ISA_VERSION
	.align		4
        /*0060*/ 	.byte	0x03, 0x5f
        /*0062*/ 	.short	0x0101


	//----- nvinfo : EIATTR_VRC_CTA_INIT_COUNT
	.align		4
        /*0064*/ 	.byte	0x02, 0x4a
	.zero		1
	.zero		1


	//----- nvinfo : EIATTR_EXIT_INSTR_OFFSETS
	.align		4
        /*0068*/ 	.byte	0x04, 0x1c
        /*006a*/ 	.short	(.L_19 - .L_18)


	//   ....[0]....
.L_18:
        /*006c*/ 	.word	0x000000c0


	//   ....[1]....
        /*0070*/ 	.word	0x00000190


	//----- nvinfo : EIATTR_CBANK_PARAM_SIZE
	.align		4
.L_19:
        /*0074*/ 	.byte	0x03, 0x19
        /*0076*/ 	.short	0x0020


	//----- nvinfo : EIATTR_PARAM_CBANK
	.align		4
        /*0078*/ 	.byte	0x04, 0x0a
        /*007a*/ 	.short	(.L_21 - .L_20)
	.align		4
.L_20:
        /*007c*/ 	.word	index@(.nv.constant0._Z9matrixAddPiS_S_jj)
        /*0080*/ 	.short	0x0380
        /*0082*/ 	.short	0x0020


	//----- nvinfo : EIATTR_SW_WAR
	.align		4
.L_21:
        /*0084*/ 	.byte	0x04, 0x36
        /*0086*/ 	.short	(.L_23 - .L_22)
.L_22:
        /*0088*/ 	.word	0x00000008
.L_23:


//--------------------- .nv.callgraph             --------------------------
	.section	.nv.callgraph,"",@"SHT_CUDA_CALLGRAPH"
	.align	4
	.sectionentsize	8
	.align		4
        /*0000*/ 	.word	0x00000000
	.align		4
        /*0004*/ 	.word	0xffffffff
	.align		4
        /*0008*/ 	.word	0x00000000
	.align		4
        /*000c*/ 	.word	0xfffffffe
	.align		4
        /*0010*/ 	.word	0x00000000
	.align		4
        /*0014*/ 	.word	0xfffffffd
	.align		4
        /*0018*/ 	.word	0x00000000
	.align		4
        /*001c*/ 	.word	0xfffffffc


//--------------------- .text._Z9matrixAddPiS_S_jj --------------------------
	.section	.text._Z9matrixAddPiS_S_jj,"ax",@progbits
	.align	128
        .global         _Z9matrixAddPiS_S_jj
        .type           _Z9matrixAddPiS_S_jj,@function
        .size           _Z9matrixAddPiS_S_jj,(.L_x_1 - _Z9matrixAddPiS_S_jj)
        .other          _Z9matrixAddPiS_S_jj,@"STO_CUDA_ENTRY STV_DEFAULT"
_Z9matrixAddPiS_S_jj:
.text._Z9matrixAddPiS_S_jj:
[----:B------:R-:W-:Y:S01]  /*0000*/  LDC R1, c[0x0][0x37c] ;  /* 0x0000df00ff017b82 */ /* 0x000fe20000000800 */
[----:B------:R-:W0:Y:S07]  /*0010*/  S2R R2, SR_TID.Y ;  /* 0x0000000000027919 */ /* 0x000e2e0000002200 */
[----:B------:R-:W1:Y:S01]  /*0020*/  LDC R0, c[0x0][0x360] ;  /* 0x0000d800ff007b82 */ /* 0x000e620000000800 */
[----:B------:R-:W2:Y:S01]  /*0030*/  LDCU.64 UR6, c[0x0][0x398] ;  /* 0x00007300ff0677ac */ /* 0x000ea20008000a00 */
[----:B------:R-:W1:Y:S06]  /*0040*/  S2R R3, SR_TID.X ;  /* 0x0000000000037919 */ /* 0x000e6c0000002100 */
[----:B------:R-:W0:Y:S08]  /*0050*/  S2UR UR5, SR_CTAID.Y ;  /* 0x00000000000579c3 */ /* 0x000e300000002600 */
[----:B------:R-:W0:Y:S08]  /*0060*/  LDC R7, c[0x0][0x364] ;  /* 0x0000d900ff077b82 */ /* 0x000e300000000800 */
[----:B------:R-:W1:Y:S01]  /*0070*/  S2UR UR4, SR_CTAID.X ;  /* 0x00000000000479c3 */ /* 0x000e620000002500 */
[----:B0-----:R-:W-:-:S05]  /*0080*/  IMAD R7, R7, UR5, R2 ;  /* 0x0000000507077c24 */ /* 0x001fca000f8e0202 */
[----:B--2---:R-:W-:Y:S01]  /*0090*/  ISETP.GE.U32.AND P0, PT, R7, UR7, PT ;  /* 0x0000000707007c0c */ /* 0x004fe2000bf06070 */
[----:B-1----:R-:W-:-:S05]  /*00a0*/  IMAD R0, R0, UR4, R3 ;  /* 0x0000000400007c24 */ /* 0x002fca000f8e0203 */
[----:B------:R-:W-:-:S13]  /*00b0*/  ISETP.GE.U32.OR P0, PT, R0, UR6, P0 ;  /* 0x0000000600007c0c */ /* 0x000fda0008706470 */
[----:B------:R-:W-:Y:S05]  /*00c0*/  @P0 EXIT ;  /* 0x000000000000094d */ /* 0x000fea0003800000 */
[----:B------:R-:W0:Y:S01]  /*00d0*/  LDC.64 R2, c[0x0][0x380] ;  /* 0x0000e000ff027b82 */ /* 0x000e220000000a00 */
[----:B------:R-:W1:Y:S01]  /*00e0*/  LDCU.64 UR4, c[0x0][0x358] ;  /* 0x00006b00ff0477ac */ /* 0x000e620008000a00 */
[----:B------:R-:W-:-:S06]  /*00f0*/  IMAD R9, R0, UR7, R7 ;  /* 0x0000000700097c24 */ /* 0x000fcc000f8e0207 */
[----:B------:R-:W2:Y:S08]  /*0100*/  LDC.64 R4, c[0x0][0x388] ;  /* 0x0000e200ff047b82 */ /* 0x000eb00000000a00 */
[----:B------:R-:W3:Y:S01]  /*0110*/  LDC.64 R6, c[0x0][0x390] ;  /* 0x0000e400ff067b82 */ /* 0x000ee20000000a00 */
[----:B0-----:R-:W-:-:S06]  /*0120*/  IMAD.WIDE.U32 R2, R9, 0x4, R2 ;  /* 0x0000000409027825 */ /* 0x001fcc00078e0002 */
[----:B-1----:R-:W4:Y:S01]  /*0130*/  LDG.E R2, desc[UR4][R2.64] ;  /* 0x0000000402027981 */ /* 0x002f22000c1e1900 */
[----:B--2---:R-:W-:-:S06]  /*0140*/  IMAD.WIDE.U32 R4, R9, 0x4, R4 ;  /* 0x0000000409047825 */ /* 0x004fcc00078e0004 */
[----:B------:R-:W4:Y:S01]  /*0150*/  LDG.E R5, desc[UR4][R4.64] ;  /* 0x0000000404057981 */ /* 0x000f22000c1e1900 */
[----:B---3--:R-:W-:Y:S01]  /*0160*/  IMAD.WIDE.U32 R6, R9, 0x4, R6 ;  /* 0x0000000409067825 */ /* 0x008fe200078e0006 */
[----:B----4-:R-:W-:-:S05]  /*0170*/  IADD3 R9, PT, PT, R2, R5, RZ ;  /* 0x0000000502097210 */ /* 0x010fca0007ffe0ff */
[----:B------:R-:W-:Y:S01]  /*0180*/  STG.E desc[UR4][R6.64], R9 ;  /* 0x0000000906007986 */ /* 0x000fe2000c101904 */
[----:B------:R-:W-:Y:S05]  /*0190*/  EXIT ;  /* 0x000000000000794d */ /* 0x000fea0003800000 */
.L_x_0:
[----:B------:R-:W-:-:S00]  /*01a0*/  BRA `(.L_x_0) ;  /* 0xfffffffc00fc7947 */ /* 0x000fc0000383ffff */
[----:B------:R-:W-:-:S00]  /*01b0*/  NOP ;  /* 0x0000000000007918 */ /* 0x000fc00000000000 */
        /* <DEDUP_REMOVED lines=12> */
.L_x_1:


//--------------------- .nv.shared.reserved.0     --------------------------
	.section	.nv.shared.reserved.0,"aw",@nobits
	.weak		__nv_reservedSMEM_offset_0_alias
	.size		__nv_reservedSMEM_offset_0_alias, 0, 64
	.other		__nv_reservedSMEM_offset_0_alias,@"STO_CUDA_RESERVED_SHARED STV_DEFAULT"
__nv_reservedSMEM_offset_0_alias:
	.zero		0
	.zero		64


//--------------------- .nv.constant0._Z9matrixAddPiS_S_jj --------------------------
	.section	.nv.constant0._Z9matrixAddPiS_S_jj,"a",@progbits
	.sectionflags	@""
	.align	4
.nv.constant0._Z9matrixAddPiS_S_jj:
	.zero		928


//--------------------- SYMBOLS --------------------------

	.type		.nv.reservedSmem.offset0,@object
	.size		.nv.reservedSmem.offset0,0x4
